//
// Generated by NVIDIA NVVM Compiler
//
// Compiler Build ID: CL-36424714
// Cuda compilation tools, release 13.0, V13.0.88
// Based on NVVM 20.0.0
//

.version 9.0
.target sm_100
.address_size 64

	// .globl	_Z5saxpyifPfS_

.visible .entry _Z5saxpyifPfS_(
	.param .u32 _Z5saxpyifPfS__param_0,
	.param .f32 _Z5saxpyifPfS__param_1,
	.param .u64 .ptr .align 1 _Z5saxpyifPfS__param_2,
	.param .u64 .ptr .align 1 _Z5saxpyifPfS__param_3
)
{
	.reg .pred 	%p<2>;
	.reg .b32 	%r<6>;
	.reg .b32 	%f<5>;
	.reg .b64 	%rd<8>;

	ld.param.u32 	%r2, [_Z5saxpyifPfS__param_0];
	ld.param.f32 	%f1, [_Z5saxpyifPfS__param_1];
	ld.param.u64 	%rd1, [_Z5saxpyifPfS__param_2];
	ld.param.u64 	%rd2, [_Z5saxpyifPfS__param_3];
	mov.u32 	%r3, %ctaid.x;
	mov.u32 	%r4, %ntid.x;
	mov.u32 	%r5, %tid.x;
	mad.lo.s32 	%r1, %r3, %r4, %r5;
	setp.ge.s32 	%p1, %r1, %r2;
	@%p1 bra 	$L__BB0_2;
	cvta.to.global.u64 	%rd3, %rd1;
	cvta.to.global.u64 	%rd4, %rd2;
	mul.wide.s32 	%rd5, %r1, 4;
	add.s64 	%rd6, %rd3, %rd5;
	ld.global.f32 	%f2, [%rd6];
	add.s64 	%rd7, %rd4, %rd5;
	ld.global.f32 	%f3, [%rd7];
	fma.rn.f32 	%f4, %f1, %f2, %f3;
	st.global.f32 	[%rd7], %f4;
$L__BB0_2:
	ret;

}


// ===== COMPILED SASS (sm_100) =====

	.target	sm_100

	.elftype	@"ET_EXEC"


//--------------------- .note.nv.tkinfo           --------------------------
	.section	.note.nv.tkinfo,"",@"SHT_NOTE"
	.sectionflags	@"SHF_NOTE_NV_TKINFO"
	.tkinfo
        /*0018*/ 	.word	0x00000002
        /*0030*/ 	.string	""
        /*0030*/ 	.string	"ptxas"
        /*0030*/ 	.string	"Cuda compilation tools, release 13.0, V13.0.88"
        /*0030*/ 	.string	"Build cuda_13.0.r13.0/compiler.36424714_0"
        /*0030*/ 	.string	"-arch sm_100 -m 64 "



//--------------------- .note.nv.cuinfo           --------------------------
	.section	.note.nv.cuinfo,"",@"SHT_NOTE"
	.sectionflags	@"SHF_NOTE_NV_CUINFO"
        /*0018*/ 	.short	0x0002
        /*001a*/ 	.short	0x0064
        /*001c*/ 	.short	0x0082
	.zero		2


//--------------------- .nv.info                  --------------------------
	.section	.nv.info,"",@"SHT_CUDA_INFO"
	.align	4


	//----- nvinfo : EIATTR_REGCOUNT
	.align		4
        /*0000*/ 	.byte	0x04, 0x2f
        /*0002*/ 	.short	(.L_1 - .L_0)
	.align		4
.L_0:
        /*0004*/ 	.word	index@(_Z5saxpyifPfS_)
        /*0008*/ 	.word	0x0000000a


	//----- nvinfo : EIATTR_FRAME_SIZE
	.align		4
.L_1:
        /*000c*/ 	.byte	0x04, 0x11
        /*000e*/ 	.short	(.L_3 - .L_2)
	.align		4
.L_2:
        /*0010*/ 	.word	index@(_Z5saxpyifPfS_)
        /*0014*/ 	.word	0x00000000


	//----- nvinfo : EIATTR_MIN_STACK_SIZE
	.align		4
.L_3:
        /*0018*/ 	.byte	0x04, 0x12
        /*001a*/ 	.short	(.L_5 - .L_4)
	.align		4
.L_4:
        /*001c*/ 	.word	index@(_Z5saxpyifPfS_)
        /*0020*/ 	.word	0x00000000
.L_5:


//--------------------- .nv.compat                --------------------------
	.section	.nv.compat,"",@"SHT_CUDA_COMPAT_INFO"
	.align	4
        /*0000*/ 	.byte	0x02, 0x09, 0x00, 0x00, 0x02, 0x02, 0x01, 0x00, 0x02, 0x05, 0x05, 0x00, 0x03, 0x07, 0x01, 0x01
        /*0010*/ 	.byte	0x02, 0x03, 0x00, 0x00, 0x02, 0x06, 0x01, 0x00, 0x04, 0x0b, 0x08, 0x00, 0x09, 0x00, 0x00, 0x00
        /*0020*/ 	.byte	0x00, 0x00, 0x00, 0x00


//--------------------- .nv.info._Z5saxpyifPfS_   --------------------------
	.section	.nv.info._Z5saxpyifPfS_,"",@"SHT_CUDA_INFO"
	.sectionflags	@""
	.align	4


	//----- nvinfo : EIATTR_CUDA_API_VERSION
	.align		4
        /*0000*/ 	.byte	0x04, 0x37
        /*0002*/ 	.short	(.L_7 - .L_6)
.L_6:
        /*0004*/ 	.word	0x00000082


	//----- nvinfo : EIATTR_KPARAM_INFO
	.align		4
.L_7:
        /*0008*/ 	.byte	0x04, 0x17
        /*000a*/ 	.short	(.L_9 - .L_8)
.L_8:
        /*000c*/ 	.word	0x00000000
        /*0010*/ 	.short	0x0003
        /*0012*/ 	.short	0x0010
        /*0014*/ 	.byte	0x00, 0xf5, 0x21, 0x00


	//----- nvinfo : EIATTR_KPARAM_INFO
	.align		4
.L_9:
        /*0018*/ 	.byte	0x04, 0x17
        /*001a*/ 	.short	(.L_11 - .L_10)
.L_10:
        /*001c*/ 	.word	0x00000000
        /*0020*/ 	.short	0x0002
        /*0022*/ 	.short	0x0008
        /*0024*/ 	.byte	0x00, 0xf5, 0x21, 0x00


	//----- nvinfo : EIATTR_KPARAM_INFO
	.align		4
.L_11:
        /*0028*/ 	.byte	0x04, 0x17
        /*002a*/ 	.short	(.L_13 - .L_12)
.L_12:
        /*002c*/ 	.word	0x00000000
        /*0030*/ 	.short	0x0001
        /*0032*/ 	.short	0x0004
        /*0034*/ 	.byte	0x00, 0xf0, 0x11, 0x00


	//----- nvinfo : EIATTR_KPARAM_INFO
	.align		4
.L_13:
        /*0038*/ 	.byte	0x04, 0x17
        /*003a*/ 	.short	(.L_15 - .L_14)
.L_14:
        /*003c*/ 	.word	0x00000000
        /*0040*/ 	.short	0x0000
        /*0042*/ 	.short	0x0000
        /*0044*/ 	.byte	0x00, 0xf0, 0x11, 0x00


	//----- nvinfo : EIATTR_SPARSE_MMA_MASK
	.align		4
.L_15:
        /*0048*/ 	.byte	0x03, 0x50
        /*004a*/ 	.short	0x0000


	//----- nvinfo : EIATTR_MAXREG_COUNT
	.align		4
        /*004c*/ 	.byte	0x03, 0x1b
        /*004e*/ 	.short	0x00ff


	//----- nvinfo : EIATTR_MERCURY_ISA_VERSION
	.align		4
        /*0050*/ 	.byte	0x03, 0x5f
        /*0052*/ 	.short	0x0101


	//----- nvinfo : EIATTR_VRC_CTA_INIT_COUNT
	.align		4
        /*0054*/ 	.byte	0x02, 0x4a
	.zero		1
	.zero		1


	//----- nvinfo : EIATTR_EXIT_INSTR_OFFSETS
	.align		4
        /*0058*/ 	.byte	0x04, 0x1c
        /*005a*/ 	.short	(.L_17 - .L_16)


	//   ....[0]....
.L_16:
        /*005c*/ 	.word	0x00000070


	//   ....[1]....
        /*0060*/ 	.word	0x00000120


	//----- nvinfo : EIATTR_CBANK_PARAM_SIZE
	.align		4
.L_17:
        /*0064*/ 	.byte	0x03, 0x19
        /*0066*/ 	.short	0x0018


	//----- nvinfo : EIATTR_PARAM_CBANK
	.align		4
        /*0068*/ 	.byte	0x04, 0x0a
        /*006a*/ 	.short	(.L_19 - .L_18)
	.align		4
.L_18:
        /*006c*/ 	.word	index@(.nv.constant0._Z5saxpyifPfS_)
        /*0070*/ 	.short	0x0380
        /*0072*/ 	.short	0x0018


	//----- nvinfo : EIATTR_SW_WAR
	.align		4
.L_19:
        /*0074*/ 	.byte	0x04, 0x36
        /*0076*/ 	.short	(.L_21 - .L_20)
.L_20:
        /*0078*/ 	.word	0x00000008
.L_21:


//--------------------- .nv.callgraph             --------------------------
	.section	.nv.callgraph,"",@"SHT_CUDA_CALLGRAPH"
	.align	4
	.sectionentsize	8
	.align		4
        /*0000*/ 	.word	0x00000000
	.align		4
        /*0004*/ 	.word	0xffffffff
	.align		4
        /*0008*/ 	.word	0x00000000
	.align		4
        /*000c*/ 	.word	0xfffffffe
	.align		4
        /*0010*/ 	.word	0x00000000
	.align		4
        /*0014*/ 	.word	0xfffffffd
	.align		4
        /*0018*/ 	.word	0x00000000
	.align		4
        /*001c*/ 	.word	0xfffffffc


//--------------------- .text._Z5saxpyifPfS_      --------------------------
	.section	.text._Z5saxpyifPfS_,"ax",@progbits
	.align	128
        .global         _Z5saxpyifPfS_
        .type           _Z5saxpyifPfS_,@function
        .size           _Z5saxpyifPfS_,(.L_x_1 - _Z5saxpyifPfS_)
        .other          _Z5saxpyifPfS_,@"STO_CUDA_ENTRY STV_DEFAULT"
_Z5saxpyifPfS_:
.text._Z5saxpyifPfS_:
[----:B------:R-:W-:Y:S01]  /*0000*/  LDC R1, c[0x0][0x37c] ;  /* 0x0000df00ff017b82 */ /* 0x000fe20000000800 */
[----:B------:R-:W0:Y:S07]  /*0010*/  S2R R0, SR_TID.X ;  /* 0x0000000000007919 */ /* 0x000e2e0000002100 */
[----:B------:R-:W0:Y:S01]  /*0020*/  S2UR UR4, SR_CTAID.X ;  /* 0x00000000000479c3 */ /* 0x000e220000002500 */
[----:B------:R-:W1:Y:S07]  /*0030*/  LDCU UR5, c[0x0][0x380] ;  /* 0x00007000ff0577ac */ /* 0x000e6e0008000800 */
[----:B------:R-:W0:Y:S02]  /*0040*/  LDC R7, c[0x0][0x360] ;  /* 0x0000d800ff077b82 */ /* 0x000e240000000800 */
[----:B0-----:R-:W-:-:S05]  /*0050*/  IMAD R7, R7, UR4, R0 ;  /* 0x0000000407077c24 */ /* 0x001fca000f8e0200 */
[----:B-1----:R-:W-:-:S13]  /*0060*/  ISETP.GE.AND P0, PT, R7, UR5, PT ;  /* 0x0000000507007c0c */ /* 0x002fda000bf06270 */
[----:B------:R-:W-:Y:S05]  /*0070*/  @P0 EXIT ;  /* 0x000000000000094d */ /* 0x000fea0003800000 */
[----:B------:R-:W0:Y:S01]  /*0080*/  LDC.64 R2, c[0x0][0x388] ;  /* 0x0000e200ff027b82 */ /* 0x000e220000000a00 */
[----:B------:R-:W1:Y:S01]  /*0090*/  LDCU.64 UR4, c[0x0][0x358] ;  /* 0x00006b00ff0477ac */ /* 0x000e620008000a00 */
[----:B------:R-:W2:Y:S06]  /*00a0*/  LDCU UR6, c[0x0][0x384] ;  /* 0x00007080ff0677ac */ /* 0x000eac0008000800 */
[----:B------:R-:W3:Y:S01]  /*00b0*/  LDC.64 R4, c[0x0][0x390] ;  /* 0x0000e400ff047b82 */ /* 0x000ee20000000a00 */
[----:B0-----:R-:W-:-:S06]  /*00c0*/  IMAD.WIDE R2, R7, 0x4, R2 ;  /* 0x0000000407027825 */ /* 0x001fcc00078e0202 */
[----:B-1----:R-:W2:Y:S01]  /*00d0*/  LDG.E R2, desc[UR4][R2.64] ;  /* 0x0000000402027981 */ /* 0x002ea2000c1e1900 */
[----:B---3--:R-:W-:-:S05]  /*00e0*/  IMAD.WIDE R4, R7, 0x4, R4 ;  /* 0x0000000407047825 */ /* 0x008fca00078e0204 */
[----:B------:R-:W2:Y:S02]  /*00f0*/  LDG.E R7, desc[UR4][R4.64] ;  /* 0x0000000404077981 */ /* 0x000ea4000c1e1900 */
[----:B--2---:R-:W-:-:S05]  /*0100*/  FFMA R7, R2, UR6, R7 ;  /* 0x0000000602077c23 */ /* 0x004fca0008000007 */
[----:B------:R-:W-:Y:S01]  /*0110*/  STG.E desc[UR4][R4.64], R7 ;  /* 0x0000000704007986 */ /* 0x000fe2000c101904 */
[----:B------:R-:W-:Y:S05]  /*0120*/  EXIT ;  /* 0x000000000000794d */ /* 0x000fea0003800000 */
.L_x_0:
[----:B------:R-:W-:-:S00]  /*0130*/  BRA `(.L_x_0) ;  /* 0xfffffffc00fc7947 */ /* 0x000fc0000383ffff */
[----:B------:R-:W-:-:S00]  /*0140*/  NOP ;  /* 0x0000000000007918 */ /* 0x000fc00000000000 */
        /* <DEDUP_REMOVED lines=11> */
.L_x_1:


//--------------------- .nv.shared.reserved.0     --------------------------
	.section	.nv.shared.reserved.0,"aw",@nobits
	.weak		__nv_reservedSMEM_offset_0_alias
	.size		__nv_reservedSMEM_offset_0_alias, 0, 64
	.other		__nv_reservedSMEM_offset_0_alias,@"STO_CUDA_RESERVED_SHARED STV_DEFAULT"
__nv_reservedSMEM_offset_0_alias:
	.zero		0
	.zero		64


//--------------------- .nv.constant0._Z5saxpyifPfS_ --------------------------
	.section	.nv.constant0._Z5saxpyifPfS_,"a",@progbits
	.sectionflags	@""
	.align	4
.nv.constant0._Z5saxpyifPfS_:
	.zero		920


//--------------------- SYMBOLS --------------------------

	.type		.nv.reservedSmem.offset0,@object
	.size		.nv.reservedSmem.offset0,0x4
